	.headerflags	@"EF_CUDA_TEXMODE_UNIFIED EF_CUDA_64BIT_ADDRESS EF_CUDA_ACCELERATORS EF_CUDA_SM90 EF_CUDA_VIRTUAL_SM(EF_CUDA_SM90)"
	.elftype	@"ET_EXEC"


//--------------------- .nv.info                  --------------------------
	.section	.nv.info,"",@"SHT_CUDA_INFO"
	.align	4


	//----- nvinfo : EIATTR_REGCOUNT
	.align		4
        /*0000*/ 	.byte	0x04, 0x2f
        /*0002*/ 	.short	(.L_1 - .L_0)
	.align		4
.L_0:
        /*0004*/ 	.word	index@(triton_poi_fused_convolution_leaky_relu_pixel_shuffle_9)
        /*0008*/ 	.word	0x00000028


	//----- nvinfo : EIATTR_MIN_STACK_SIZE
	.align		4
.L_1:
        /*000c*/ 	.byte	0x04, 0x12
        /*000e*/ 	.short	(.L_3 - .L_2)
	.align		4
.L_2:
        /*0010*/ 	.word	index@(triton_poi_fused_convolution_leaky_relu_pixel_shuffle_9)
        /*0014*/ 	.word	0x00000000


	//----- nvinfo : EIATTR_FRAME_SIZE
	.align		4
.L_3:
        /*0018*/ 	.byte	0x04, 0x11
        /*001a*/ 	.short	(.L_5 - .L_4)
	.align		4
.L_4:
        /*001c*/ 	.word	index@(triton_poi_fused_convolution_leaky_relu_pixel_shuffle_9)
        /*0020*/ 	.word	0x00000000


	//----- nvinfo : EIATTR_MIN_STACK_SIZE
	.align		4
.L_5:
        /*0024*/ 	.byte	0x04, 0x12
        /*0026*/ 	.short	(.L_7 - .L_6)
	.align		4
.L_6:
        /*0028*/ 	.word	index@(triton_poi_fused_convolution_leaky_relu_pixel_shuffle_9)
        /*002c*/ 	.word	0x00000000
.L_7:


//--------------------- .nv.info.triton_poi_fused_convolution_leaky_relu_pixel_shuffle_9 --------------------------
	.section	.nv.info.triton_poi_fused_convolution_leaky_relu_pixel_shuffle_9,"",@"SHT_CUDA_INFO"
	.sectionflags	@""
	.align	4


	//----- nvinfo : EIATTR_CUDA_API_VERSION
	.align		4
        /*0000*/ 	.byte	0x04, 0x37
        /*0002*/ 	.short	(.L_9 - .L_8)
.L_8:
        /*0004*/ 	.word	0x0000007c


	//----- nvinfo : EIATTR_KPARAM_INFO
	.align		4
.L_9:
        /*0008*/ 	.byte	0x04, 0x17
        /*000a*/ 	.short	(.L_11 - .L_10)
.L_10:
        /*000c*/ 	.word	0x00000000
        /*0010*/ 	.short	0x0005
        /*0012*/ 	.short	0x0024
        /*0014*/ 	.byte	0x00, 0xf0, 0x11, 0x00


	//----- nvinfo : EIATTR_KPARAM_INFO
	.align		4
.L_11:
        /*0018*/ 	.byte	0x04, 0x17
        /*001a*/ 	.short	(.L_13 - .L_12)
.L_12:
        /*001c*/ 	.word	0x00000000
        /*0020*/ 	.short	0x0004
        /*0022*/ 	.short	0x0020
        /*0024*/ 	.byte	0x00, 0xf0, 0x11, 0x00


	//----- nvinfo : EIATTR_KPARAM_INFO
	.align		4
.L_13:
        /*0028*/ 	.byte	0x04, 0x17
        /*002a*/ 	.short	(.L_15 - .L_14)
.L_14:
        /*002c*/ 	.word	0x00000000
        /*0030*/ 	.short	0x0003
        /*0032*/ 	.short	0x0018
        /*0034*/ 	.byte	0x00, 0xf4, 0x21, 0x00


	//----- nvinfo : EIATTR_KPARAM_INFO
	.align		4
.L_15:
        /*0038*/ 	.byte	0x04, 0x17
        /*003a*/ 	.short	(.L_17 - .L_16)
.L_16:
        /*003c*/ 	.word	0x00000000
        /*0040*/ 	.short	0x0002
        /*0042*/ 	.short	0x0010
        /*0044*/ 	.byte	0x00, 0xf4, 0x21, 0x00


	//----- nvinfo : EIATTR_KPARAM_INFO
	.align		4
.L_17:
        /*0048*/ 	.byte	0x04, 0x17
        /*004a*/ 	.short	(.L_19 - .L_18)
.L_18:
        /*004c*/ 	.word	0x00000000
        /*0050*/ 	.short	0x0001
        /*0052*/ 	.short	0x0008
        /*0054*/ 	.byte	0x00, 0xf4, 0x21, 0x00


	//----- nvinfo : EIATTR_KPARAM_INFO
	.align		4
.L_19:
        /*0058*/ 	.byte	0x04, 0x17
        /*005a*/ 	.short	(.L_21 - .L_20)
.L_20:
        /*005c*/ 	.word	0x00000000
        /*0060*/ 	.short	0x0000
        /*0062*/ 	.short	0x0000
        /*0064*/ 	.byte	0x00, 0xf4, 0x21, 0x00


	//----- nvinfo : EIATTR_SPARSE_MMA_MASK
	.align		4
.L_21:
        /*0068*/ 	.byte	0x03, 0x50
        /*006a*/ 	.short	0x0000


	//----- nvinfo : EIATTR_MAXREG_COUNT
	.align		4
        /*006c*/ 	.byte	0x03, 0x1b
        /*006e*/ 	.short	0x00ff


	//----- nvinfo : EIATTR_EXIT_INSTR_OFFSETS
	.align		4
        /*0070*/ 	.byte	0x04, 0x1c
        /*0072*/ 	.short	(.L_23 - .L_22)


	//   ....[0]....
.L_22:
        /*0074*/ 	.word	0x00001060


	//   ....[1]....
        /*0078*/ 	.word	0x000010e0


	//----- nvinfo : EIATTR_REQNTID
	.align		4
.L_23:
        /*007c*/ 	.byte	0x04, 0x10
        /*007e*/ 	.short	(.L_25 - .L_24)
.L_24:
        /*0080*/ 	.word	0x00000100
        /*0084*/ 	.word	0x00000001
        /*0088*/ 	.word	0x00000001


	//----- nvinfo : EIATTR_CBANK_PARAM_SIZE
	.align		4
.L_25:
        /*008c*/ 	.byte	0x03, 0x19
        /*008e*/ 	.short	0x0028


	//----- nvinfo : EIATTR_PARAM_CBANK
	.align		4
        /*0090*/ 	.byte	0x04, 0x0a
        /*0092*/ 	.short	(.L_27 - .L_26)
	.align		4
.L_26:
        /*0094*/ 	.word	index@(.nv.constant0.triton_poi_fused_convolution_leaky_relu_pixel_shuffle_9)
        /*0098*/ 	.short	0x0210
        /*009a*/ 	.short	0x0028


	//----- nvinfo : EIATTR_SW_WAR
	.align		4
.L_27:
        /*009c*/ 	.byte	0x04, 0x36
        /*009e*/ 	.short	(.L_29 - .L_28)
.L_28:
        /*00a0*/ 	.word	0x00000008
.L_29:


//--------------------- .nv.callgraph             --------------------------
	.section	.nv.callgraph,"",@"SHT_CUDA_CALLGRAPH"
	.align	4
	.sectionentsize	8
	.align		4
        /*0000*/ 	.word	0x00000000
	.align		4
        /*0004*/ 	.word	0xffffffff
	.align		4
        /*0008*/ 	.word	0x00000000
	.align		4
        /*000c*/ 	.word	0xfffffffe
	.align		4
        /*0010*/ 	.word	0x00000000
	.align		4
        /*0014*/ 	.word	0xfffffffd
	.align		4
        /*0018*/ 	.word	0x00000000
	.align		4
        /*001c*/ 	.word	0xfffffffc


//--------------------- .text.triton_poi_fused_convolution_leaky_relu_pixel_shuffle_9 --------------------------
	.section	.text.triton_poi_fused_convolution_leaky_relu_pixel_shuffle_9,"ax",@progbits
	.sectionflags	@"SHF_BARRIERS=1"
	.align	128
        .global         triton_poi_fused_convolution_leaky_relu_pixel_shuffle_9
        .type           triton_poi_fused_convolution_leaky_relu_pixel_shuffle_9,@function
        .size           triton_poi_fused_convolution_leaky_relu_pixel_shuffle_9,(.L_x_1 - triton_poi_fused_convolution_leaky_relu_pixel_shuffle_9)
        .other          triton_poi_fused_convolution_leaky_relu_pixel_shuffle_9,@"STO_CUDA_ENTRY STV_DEFAULT"
triton_poi_fused_convolution_leaky_relu_pixel_shuffle_9:
.text.triton_poi_fused_convolution_leaky_relu_pixel_shuffle_9:
[----:B------:R-:W0:Y:S01]  /*0000*/  LDC R1, c[0x0][0x28] ;  /* 0x00000a00ff017b82 */ /* 0x000e220000000800 */
[----:B------:R-:W1:Y:S07]  /*0010*/  S2R R3, SR_CTAID.Y ;  /* 0x0000000000037919 */ /* 0x000e6e0000002600 */
[----:B------:R-:W2:Y:S01]  /*0020*/  LDC.64 R4, c[0x0][0x210] ;  /* 0x00008400ff047b82 */ /* 0x000ea20000000a00 */
[----:B------:R-:W-:Y:S02]  /*0030*/  CS2R R8, SRZ ;  /* 0x0000000000087805 */ /* 0x000fe4000001ff00 */
[----:B------:R-:W-:Y:S01]  /*0040*/  CS2R R10, SRZ ;  /* 0x00000000000a7805 */ /* 0x000fe2000001ff00 */
[----:B------:R-:W3:Y:S01]  /*0050*/  S2R R24, SR_TID.X ;  /* 0x0000000000187919 */ /* 0x000ee20000002100 */
[----:B------:R-:W-:Y:S01]  /*0060*/  ULDC.64 UR6, c[0x0][0x208] ;  /* 0x0000820000067ab9 */ /* 0x000fe20000000a00 */
[----:B------:R-:W4:Y:S02]  /*0070*/  S2R R2, SR_CTAID.X ;  /* 0x0000000000027919 */ /* 0x000f240000002500 */
[----:B------:R-:W5:Y:S01]  /*0080*/  LDC.64 R20, c[0x0][0x218] ;  /* 0x00008600ff147b82 */ /* 0x000f620000000a00 */
[----:B------:R-:W-:-:S02]  /*0090*/  CS2R R16, SRZ ;  /* 0x0000000000107805 */ /* 0x000fc4000001ff00 */
[----:B------:R-:W-:Y:S01]  /*00a0*/  CS2R R18, SRZ ;  /* 0x0000000000127805 */ /* 0x000fe2000001ff00 */
[----:B------:R-:W-:Y:S01]  /*00b0*/  ULDC.64 UR4, c[0x0][0x220] ;  /* 0x0000880000047ab9 */ /* 0x000fe20000000a00 */
[--C-:B-1----:R-:W-:Y:S02]  /*00c0*/  SHF.R.S32.HI R0, RZ, 0x17, R3.reuse ;  /* 0x00000017ff007819 */ /* 0x102fe40000011403 */
[----:B---3--:R-:W-:Y:S02]  /*00d0*/  PRMT R27, R24, 0x6540, R3 ;  /* 0x00006540181b7816 */ /* 0x008fe40000000003 */
[----:B------:R-:W-:Y:S01]  /*00e0*/  SGXT R0, R0, 0x1 ;  /* 0x000000010000781a */ /* 0x000fe20000000200 */
[----:B----4-:R-:W-:-:S03]  /*00f0*/  IMAD.SHL.U32 R7, R2, 0x10, RZ ;  /* 0x0000001002077824 */ /* 0x010fc600078e00ff */
[----:B------:R-:W-:Y:S02]  /*0100*/  LEA.HI R6, R0, R27, RZ, 0x8 ;  /* 0x0000001b00067211 */ /* 0x000fe400078f40ff */
[----:B------:R-:W-:Y:S02]  /*0110*/  ISETP.GE.AND P1, PT, R7, 0x10, PT ;  /* 0x000000100700780c */ /* 0x000fe40003f26270 */
[----:B------:R-:W-:-:S05]  /*0120*/  LOP3.LUT R6, R6, 0xffffff00, RZ, 0xc0, !PT ;  /* 0xffffff0006067812 */ /* 0x000fca00078ec0ff */
[C---:B------:R-:W-:Y:S02]  /*0130*/  IMAD.IADD R13, R27.reuse, 0x1, -R6 ;  /* 0x000000011b0d7824 */ /* 0x040fe400078e0a06 */
[----:B------:R-:W-:Y:S02]  /*0140*/  IMAD R27, R27, 0x10, R7 ;  /* 0x000000101b1b7824 */ /* 0x000fe400078e0207 */
[----:B-----5:R-:W-:-:S04]  /*0150*/  IMAD.WIDE R20, R13, 0x4, R20 ;  /* 0x000000040d147825 */ /* 0x020fc800078e0214 */
[C---:B--2---:R-:W-:Y:S01]  /*0160*/  IMAD.WIDE R14, R27.reuse, 0x4, R4 ;  /* 0x000000041b0e7825 */ /* 0x044fe200078e0204 */
[----:B------:R-:W2:Y:S04]  /*0170*/  LDG.E.EL R6, desc[UR6][R20.64] ;  /* 0x0000000614067981 */ /* 0x000ea8000c2e1900 */
[----:B------:R1:W2:Y:S01]  /*0180*/  @!P1 LDG.E.EL.128 R8, desc[UR6][R14.64] ;  /* 0x000000060e089981 */ /* 0x0002a2000c2e1d00 */
[----:B------:R-:W-:-:S04]  /*0190*/  VIADD R23, R27, 0x4 ;  /* 0x000000041b177836 */ /* 0x000fc80000000000 */
[----:B------:R-:W-:-:S05]  /*01a0*/  IMAD.WIDE R22, R23, 0x4, R4 ;  /* 0x0000000417167825 */ /* 0x000fca00078e0204 */
[----:B------:R3:W4:Y:S01]  /*01b0*/  @!P1 LDG.E.EL.128 R16, desc[UR6][R22.64] ;  /* 0x0000000616109981 */ /* 0x000722000c2e1d00 */
[----:B------:R-:W-:Y:S01]  /*01c0*/  VIADD R29, R27, 0x8 ;  /* 0x000000081b1d7836 */ /* 0x000fe20000000000 */
[----:B------:R-:W-:Y:S02]  /*01d0*/  CS2R R12, SRZ ;  /* 0x00000000000c7805 */ /* 0x000fe4000001ff00 */
[----:B-1----:R-:W-:Y:S01]  /*01e0*/  CS2R R14, SRZ ;  /* 0x00000000000e7805 */ /* 0x002fe2000001ff00 */
[----:B------:R-:W-:-:S05]  /*01f0*/  IMAD.WIDE R28, R29, 0x4, R4 ;  /* 0x000000041d1c7825 */ /* 0x000fca00078e0204 */
[----:B------:R1:W5:Y:S01]  /*0200*/  @!P1 LDG.E.EL.128 R12, desc[UR6][R28.64] ;  /* 0x000000061c0c9981 */ /* 0x000362000c2e1d00 */
[----:B------:R-:W-:Y:S01]  /*0210*/  VIADD R31, R27, 0xc ;  /* 0x0000000c1b1f7836 */ /* 0x000fe20000000000 */
[----:B------:R-:W-:Y:S02]  /*0220*/  CS2R R20, SRZ ;  /* 0x0000000000147805 */ /* 0x000fe4000001ff00 */
[----:B---3--:R-:W-:Y:S01]  /*0230*/  CS2R R22, SRZ ;  /* 0x0000000000167805 */ /* 0x008fe2000001ff00 */
[----:B------:R-:W-:-:S05]  /*0240*/  IMAD.WIDE R30, R31, 0x4, R4 ;  /* 0x000000041f1e7825 */ /* 0x000fca00078e0204 */
[----:B------:R3:W3:Y:S01]  /*0250*/  @!P1 LDG.E.EL.128 R20, desc[UR6][R30.64] ;  /* 0x000000061e149981 */ /* 0x0006e2000c2e1d00 */
[----:B------:R-:W-:Y:S01]  /*0260*/  IMAD.SHL.U32 R4, R24, 0x2, RZ ;  /* 0x0000000218047824 */ /* 0x000fe200078e00ff */
[----:B------:R-:W-:-:S04]  /*0270*/  SHF.R.U32.HI R24, RZ, 0x7, R24 ;  /* 0x00000007ff187819 */ /* 0x000fc80000011618 */
[----:B------:R-:W-:Y:S02]  /*0280*/  LOP3.LUT R4, R4, 0xfe, RZ, 0xc0, !PT ;  /* 0x000000fe04047812 */ /* 0x000fe400078ec0ff */
[--C-:B------:R-:W-:Y:S02]  /*0290*/  SHF.R.U32.HI R25, RZ, 0x17, R3.reuse ;  /* 0x00000017ff197819 */ /* 0x100fe40000011603 */
[----:B------:R-:W-:Y:S02]  /*02a0*/  PRMT R3, R4, 0x6540, R3 ;  /* 0x0000654004037816 */ /* 0x000fe40000000003 */
[----:B------:R-:W-:Y:S02]  /*02b0*/  SGXT.U32 R4, R24, 0x1 ;  /* 0x000000011804781a */ /* 0x000fe40000000000 */
[----:B------:R-:W-:Y:S02]  /*02c0*/  SGXT.U32 R25, R25, 0x1 ;  /* 0x000000011919781a */ /* 0x000fe40000000000 */
[----:B------:R-:W-:-:S02]  /*02d0*/  SHF.R.S32.HI R24, RZ, 0x1, R3 ;  /* 0x00000001ff187819 */ /* 0x000fc40000011403 */
[----:B------:R-:W-:Y:S02]  /*02e0*/  LOP3.LUT R5, R7, R4, RZ, 0xfc, !PT ;  /* 0x0000000407057212 */ /* 0x000fe400078efcff */
[----:B------:R-:W-:Y:S01]  /*02f0*/  LEA.HI R0, R0, R3, RZ, 0x2 ;  /* 0x0000000300007211 */ /* 0x000fe200078f10ff */
[----:B------:R-:W-:Y:S01]  /*0300*/  IMAD.IADD R25, R24, 0x1, R25 ;  /* 0x0000000118197824 */ /* 0x000fe200078e0219 */
[C---:B------:R-:W-:Y:S02]  /*0310*/  LOP3.LUT R4, R5.reuse, 0x6, RZ, 0xfc, !PT ;  /* 0x0000000605047812 */ /* 0x040fe400078efcff */
[----:B------:R-:W-:Y:S01]  /*0320*/  LOP3.LUT R3, R5, 0x2, RZ, 0xfc, !PT ;  /* 0x0000000205037812 */ /* 0x000fe200078efcff */
[----:B------:R-:W-:Y:S01]  /*0330*/  IMAD.SHL.U32 R26, R0, 0x10, RZ ;  /* 0x00000010001a7824 */ /* 0x000fe200078e00ff */
[----:B------:R-:W-:Y:S02]  /*0340*/  LOP3.LUT R7, R25, 0xfffffffe, RZ, 0xc0, !PT ;  /* 0xfffffffe19077812 */ /* 0x000fe400078ec0ff */
[----:B------:R-:W-:-:S02]  /*0350*/  SHF.R.S32.HI R25, RZ, 0x1f, R4 ;  /* 0x0000001fff197819 */ /* 0x000fc40000011404 */
[----:B------:R-:W-:Y:S01]  /*0360*/  SHF.R.S32.HI R0, RZ, 0x1f, R3 ;  /* 0x0000001fff007819 */ /* 0x000fe20000011403 */
[----:B------:R-:W-:Y:S01]  /*0370*/  IMAD.IADD R24, R24, 0x1, -R7 ;  /* 0x0000000118187824 */ /* 0x000fe200078e0a07 */
[----:B-1----:R-:W-:Y:S02]  /*0380*/  LOP3.LUT R29, R26, 0xffffffc0, RZ, 0xc0, !PT ;  /* 0xffffffc01a1d7812 */ /* 0x002fe400078ec0ff */
[----:B------:R-:W-:Y:S02]  /*0390*/  LEA.HI R25, R25, R4, RZ, 0x2 ;  /* 0x0000000419197211 */ /* 0x000fe400078f10ff */
[----:B------:R-:W-:Y:S01]  /*03a0*/  LEA.HI R7, R0, R3, RZ, 0x2 ;  /* 0x0000000300077211 */ /* 0x000fe200078f10ff */
[----:B------:R-:W-:Y:S01]  /*03b0*/  IMAD R0, R24, 0x8, R29 ;  /* 0x0000000818007824 */ /* 0x000fe200078e021d */
[C---:B------:R-:W-:Y:S01]  /*03c0*/  LOP3.LUT R29, R25.reuse, 0x7ffffffc, RZ, 0xc0, !PT ;  /* 0x7ffffffc191d7812 */ /* 0x040fe200078ec0ff */
[----:B------:R-:W-:Y:S01]  /*03d0*/  IMAD.SHL.U32 R25, R25, 0x4, RZ ;  /* 0x0000000419197824 */ /* 0x000fe200078e00ff */
[C---:B------:R-:W-:Y:S01]  /*03e0*/  LOP3.LUT R24, R7.reuse, 0x7ffffffc, RZ, 0xc0, !PT ;  /* 0x7ffffffc07187812 */ /* 0x040fe200078ec0ff */
[----:B------:R-:W-:-:S02]  /*03f0*/  IMAD.SHL.U32 R26, R7, 0x4, RZ ;  /* 0x00000004071a7824 */ /* 0x000fc400078e00ff */
[----:B------:R-:W-:Y:S01]  /*0400*/  IMAD.IADD R29, R4, 0x1, -R29 ;  /* 0x00000001041d7824 */ /* 0x000fe200078e0a1d */
[----:B------:R-:W-:Y:S01]  /*0410*/  LOP3.LUT R25, R25, 0xfffffff0, RZ, 0xc0, !PT ;  /* 0xfffffff019197812 */ /* 0x000fe200078ec0ff */
[----:B------:R-:W-:Y:S02]  /*0420*/  IMAD.IADD R7, R3, 0x1, -R24 ;  /* 0x0000000103077824 */ /* 0x000fe400078e0a18 */
[--C-:B------:R-:W-:Y:S01]  /*0430*/  IMAD R24, R29, 0x2, R0.reuse ;  /* 0x000000021d187824 */ /* 0x100fe200078e0200 */
[----:B------:R-:W-:Y:S01]  /*0440*/  ISETP.GE.AND P0, PT, R3, 0x10, PT ;  /* 0x000000100300780c */ /* 0x000fe20003f06270 */
[----:B------:R-:W-:Y:S01]  /*0450*/  IMAD R7, R7, 0x2, R0 ;  /* 0x0000000207077824 */ /* 0x000fe200078e0200 */
[----:B------:R-:W-:Y:S01]  /*0460*/  LOP3.LUT R26, R26, 0xfffffff0, RZ, 0xc0, !PT ;  /* 0xfffffff01a1a7812 */ /* 0x000fe200078ec0ff */
[----:B------:R-:W-:Y:S01]  /*0470*/  IMAD.IADD R3, R25, 0x1, R24 ;  /* 0x0000000119037824 */ /* 0x000fe200078e0218 */
[----:B------:R-:W-:-:S03]  /*0480*/  ISETP.GE.AND P2, PT, R4, 0x10, PT ;  /* 0x000000100400780c */ /* 0x000fc60003f46270 */
[----:B------:R-:W-:Y:S01]  /*0490*/  IMAD.IADD R4, R26, 0x1, R7 ;  /* 0x000000011a047824 */ /* 0x000fe200078e0207 */
[----:B------:R-:W1:Y:S02]  /*04a0*/  S2R R34, SR_TID.X ;  /* 0x0000000000227919 */ /* 0x000e640000002100 */
[----:B-1----:R-:W-:Y:S02]  /*04b0*/  LOP3.LUT R35, R34, 0xff, RZ, 0xc0, !PT ;  /* 0x000000ff22237812 */ /* 0x002fe400078ec0ff */
[C---:B--2---:R-:W-:Y:S02]  /*04c0*/  FSETP.GT.AND P6, PT, R6.reuse, -R10, PT ;  /* 0x8000000a0600720b */ /* 0x044fe40003fc4000 */
[C---:B------:R-:W-:Y:S01]  /*04d0*/  FSETP.GT.AND P5, PT, R6.reuse, -R11, PT ;  /* 0x8000000b0600720b */ /* 0x040fe20003fa4000 */
[C---:B------:R-:W-:Y:S01]  /*04e0*/  FADD R25, R6.reuse, R10 ;  /* 0x0000000a06197221 */ /* 0x040fe20000000000 */
[C---:B------:R-:W-:Y:S02]  /*04f0*/  FSETP.GT.AND P4, PT, R6.reuse, -R8, PT ;  /* 0x800000080600720b */ /* 0x040fe40003f84000 */
[C---:B------:R-:W-:Y:S01]  /*0500*/  FSETP.GT.AND P3, PT, R6.reuse, -R9, PT ;  /* 0x800000090600720b */ /* 0x040fe20003f64000 */
[C---:B------:R-:W-:Y:S01]  /*0510*/  FADD R26, R6.reuse, R11 ;  /* 0x0000000b061a7221 */ /* 0x040fe20000000000 */
[----:B------:R-:W-:Y:S01]  /*0520*/  SEL R29, RZ, 0x1, !P6 ;  /* 0x00000001ff1d7807 */ /* 0x000fe20007000000 */
[----:B------:R-:W-:-:S04]  /*0530*/  FADD R7, R6, R8 ;  /* 0x0000000806077221 */ /* 0x000fc80000000000 */
[----:B------:R-:W-:Y:S01]  /*0540*/  @!P6 FMUL R25, R25, 0.0099999997764825820923 ;  /* 0x3c23d70a1919e820 */ /* 0x000fe20000400000 */
[----:B----4-:R-:W-:Y:S01]  /*0550*/  FSETP.GT.AND P6, PT, R6, -R18, PT ;  /* 0x800000120600720b */ /* 0x010fe20003fc4000 */
[----:B------:R-:W-:Y:S01]  /*0560*/  @!P5 FMUL R26, R26, 0.0099999997764825820923 ;  /* 0x3c23d70a1a1ad820 */ /* 0x000fe20000400000 */
[----:B------:R-:W-:Y:S01]  /*0570*/  SEL R8, RZ, 0x1, !P5 ;  /* 0x00000001ff087807 */ /* 0x000fe20006800000 */
[C---:B------:R-:W-:Y:S01]  /*0580*/  FADD R24, R6.reuse, R9 ;  /* 0x0000000906187221 */ /* 0x040fe20000000000 */
[C---:B------:R-:W-:Y:S01]  /*0590*/  FSETP.GT.AND P5, PT, R6.reuse, -R19, PT ;  /* 0x800000130600720b */ /* 0x040fe20003fa4000 */
[----:B------:R-:W-:Y:S01]  /*05a0*/  FADD R18, R6, R18 ;  /* 0x0000001206127221 */ /* 0x000fe20000000000 */
[----:B------:R-:W-:Y:S01]  /*05b0*/  SEL R28, RZ, 0x1, !P4 ;  /* 0x00000001ff1c7807 */ /* 0x000fe20006000000 */
[----:B------:R-:W-:Y:S01]  /*05c0*/  @!P4 FMUL R7, R7, 0.0099999997764825820923 ;  /* 0x3c23d70a0707c820 */ /* 0x000fe20000400000 */
[----:B------:R-:W-:Y:S01]  /*05d0*/  SEL R9, RZ, 0x1, !P3 ;  /* 0x00000001ff097807 */ /* 0x000fe20005800000 */
[----:B------:R-:W-:Y:S01]  /*05e0*/  @!P3 FMUL R24, R24, 0.0099999997764825820923 ;  /* 0x3c23d70a1818b820 */ /* 0x000fe20000400000 */
[----:B------:R-:W-:-:S02]  /*05f0*/  FSETP.GT.AND P4, PT, R6, -R16, PT ;  /* 0x800000100600720b */ /* 0x000fc40003f84000 */
[----:B------:R-:W-:Y:S01]  /*0600*/  FSETP.GT.AND P3, PT, R6, -R17, PT ;  /* 0x800000110600720b */ /* 0x000fe20003f64000 */
[----:B------:R-:W-:Y:S01]  /*0610*/  @!P6 FMUL R18, R18, 0.0099999997764825820923 ;  /* 0x3c23d70a1212e820 */ /* 0x000fe20000400000 */
[----:B------:R-:W-:Y:S01]  /*0620*/  SEL R10, RZ, 0x1, !P6 ;  /* 0x00000001ff0a7807 */ /* 0x000fe20007000000 */
[C---:B------:R-:W-:Y:S01]  /*0630*/  FADD R19, R6.reuse, R19 ;  /* 0x0000001306137221 */ /* 0x040fe20000000000 */
[C---:B-----5:R-:W-:Y:S02]  /*0640*/  FSETP.GT.AND P6, PT, R6.reuse, -R14, PT ;  /* 0x8000000e0600720b */ /* 0x060fe40003fc4000 */
[----:B------:R-:W-:Y:S01]  /*0650*/  PRMT R8, R29, 0x3340, R8 ;  /* 0x000033401d087816 */ /* 0x000fe20000000008 */
[----:B------:R-:W-:Y:S01]  /*0660*/  @!P5 FMUL R19, R19, 0.0099999997764825820923 ;  /* 0x3c23d70a1313d820 */ /* 0x000fe20000400000 */
[----:B------:R-:W-:Y:S01]  /*0670*/  SEL R29, RZ, 0x1, !P5 ;  /* 0x00000001ff1d7807 */ /* 0x000fe20006800000 */
[C---:B------:R-:W-:Y:S01]  /*0680*/  FADD R16, R6.reuse, R16 ;  /* 0x0000001006107221 */ /* 0x040fe20000000000 */
[C---:B------:R-:W-:Y:S01]  /*0690*/  FSETP.GT.AND P5, PT, R6.reuse, -R15, PT ;  /* 0x8000000f0600720b */ /* 0x040fe20003fa4000 */
[----:B------:R-:W-:Y:S01]  /*06a0*/  FADD R17, R6, R17 ;  /* 0x0000001106117221 */ /* 0x000fe20000000000 */
[----:B------:R-:W-:Y:S01]  /*06b0*/  PRMT R9, R28, 0x3340, R9 ;  /* 0x000033401c097816 */ /* 0x000fe20000000009 */
[----:B------:R-:W-:Y:S01]  /*06c0*/  FADD R14, R6, R14 ;  /* 0x0000000e060e7221 */ /* 0x000fe20000000000 */
[----:B---3--:R-:W-:Y:S01]  /*06d0*/  SEL R30, RZ, 0x1, !P6 ;  /* 0x00000001ff1e7807 */ /* 0x008fe20007000000 */
[----:B------:R-:W-:Y:S01]  /*06e0*/  @!P4 FMUL R16, R16, 0.0099999997764825820923 ;  /* 0x3c23d70a1010c820 */ /* 0x000fe20000400000 */
[----:B------:R-:W-:Y:S01]  /*06f0*/  SEL R33, RZ, 0x1, !P5 ;  /* 0x00000001ff217807 */ /* 0x000fe20006800000 */
[----:B------:R-:W-:Y:S01]  /*0700*/  @!P3 FMUL R17, R17, 0.0099999997764825820923 ;  /* 0x3c23d70a1111b820 */ /* 0x000fe20000400000 */
[----:B------:R-:W-:-:S02]  /*0710*/  SEL R11, RZ, 0x1, !P4 ;  /* 0x00000001ff0b7807 */ /* 0x000fc40006000000 */
[----:B------:R-:W-:Y:S02]  /*0720*/  SEL R28, RZ, 0x1, !P3 ;  /* 0x00000001ff1c7807 */ /* 0x000fe40005800000 */
[C---:B------:R-:W-:Y:S02]  /*0730*/  FSETP.GT.AND P4, PT, R6.reuse, -R12, PT ;  /* 0x8000000c0600720b */ /* 0x040fe40003f84000 */
[----:B------:R-:W-:Y:S01]  /*0740*/  FSETP.GT.AND P3, PT, R6, -R13, PT ;  /* 0x8000000d0600720b */ /* 0x000fe20003f64000 */
[----:B------:R-:W-:Y:S01]  /*0750*/  @!P6 FMUL R14, R14, 0.0099999997764825820923 ;  /* 0x3c23d70a0e0ee820 */ /* 0x000fe20000400000 */
[----:B------:R-:W-:Y:S02]  /*0760*/  PRMT R33, R30, 0x3340, R33 ;  /* 0x000033401e217816 */ /* 0x000fe40000000021 */
[----:B------:R-:W-:Y:S01]  /*0770*/  IADD3 R30, P6, R27, UR4, RZ ;  /* 0x000000041b1e7c10 */ /* 0x000fe2000ffde0ff */
[C---:B------:R-:W-:Y:S01]  /*0780*/  FADD R12, R6.reuse, R12 ;  /* 0x0000000c060c7221 */ /* 0x040fe20000000000 */
[----:B------:R-:W-:-:S02]  /*0790*/  FADD R13, R6, R13 ;  /* 0x0000000d060d7221 */ /* 0x000fc40000000000 */
[----:B------:R-:W-:Y:S01]  /*07a0*/  LEA.HI.X.SX32 R31, R27, UR5, 0x1, P6 ;  /* 0x000000051b1f7c11 */ /* 0x000fe2000b0f0eff */
[----:B------:R-:W1:Y:S01]  /*07b0*/  S2UR UR5, SR_CgaCtaId ;  /* 0x00000000000579c3 */ /* 0x000e620000008800 */
[----:B------:R-:W-:Y:S01]  /*07c0*/  PRMT R28, R11, 0x3340, R28 ;  /* 0x000033400b1c7816 */ /* 0x000fe2000000001c */
[----:B------:R-:W-:Y:S01]  /*07d0*/  @!P4 FMUL R12, R12, 0.0099999997764825820923 ;  /* 0x3c23d70a0c0cc820 */ /* 0x000fe20000400000 */
[----:B------:R-:W-:Y:S01]  /*07e0*/  PRMT R29, R10, 0x3340, R29 ;  /* 0x000033400a1d7816 */ /* 0x000fe2000000001d */
[----:B------:R-:W-:Y:S01]  /*07f0*/  @!P3 FMUL R13, R13, 0.0099999997764825820923 ;  /* 0x3c23d70a0d0db820 */ /* 0x000fe20000400000 */
[----:B------:R-:W-:Y:S01]  /*0800*/  SEL R11, RZ, 0x1, !P4 ;  /* 0x00000001ff0b7807 */ /* 0x000fe20006000000 */
[C---:B------:R-:W-:Y:S01]  /*0810*/  FADD R15, R6.reuse, R15 ;  /* 0x0000000f060f7221 */ /* 0x040fe20000000000 */
[----:B------:R-:W-:Y:S02]  /*0820*/  SEL R10, RZ, 0x1, !P3 ;  /* 0x00000001ff0a7807 */ /* 0x000fe40005800000 */
[----:B------:R-:W-:-:S02]  /*0830*/  FSETP.GT.AND P4, PT, R6, -R22, PT ;  /* 0x800000160600720b */ /* 0x000fc40003f84000 */
[C---:B------:R-:W-:Y:S01]  /*0840*/  FSETP.GT.AND P3, PT, R6.reuse, -R23, PT ;  /* 0x800000170600720b */ /* 0x040fe20003f64000 */
[----:B------:R-:W-:Y:S01]  /*0850*/  @!P5 FMUL R15, R15, 0.0099999997764825820923 ;  /* 0x3c23d70a0f0fd820 */ /* 0x000fe20000400000 */
[----:B------:R-:W-:Y:S02]  /*0860*/  PRMT R10, R11, 0x3340, R10 ;  /* 0x000033400b0a7816 */ /* 0x000fe4000000000a */
[----:B------:R-:W-:Y:S02]  /*0870*/  SEL R32, RZ, 0x1, !P4 ;  /* 0x00000001ff207807 */ /* 0x000fe40006000000 */
[----:B------:R-:W-:Y:S02]  /*0880*/  SEL R11, RZ, 0x1, !P3 ;  /* 0x00000001ff0b7807 */ /* 0x000fe40005800000 */
[----:B------:R-:W-:Y:S02]  /*0890*/  PRMT R8, R9, 0x5410, R8 ;  /* 0x0000541009087816 */ /* 0x000fe40000000008 */
[----:B------:R-:W-:-:S02]  /*08a0*/  FSETP.GT.AND P6, PT, R6, -R21, PT ;  /* 0x800000150600720b */ /* 0x000fc40003fc4000 */
[----:B------:R-:W-:Y:S02]  /*08b0*/  FSETP.GT.AND P5, PT, R6, -R20, PT ;  /* 0x800000140600720b */ /* 0x000fe40003fa4000 */
[----:B------:R-:W-:Y:S02]  /*08c0*/  PRMT R9, R28, 0x5410, R29 ;  /* 0x000054101c097816 */ /* 0x000fe4000000001d */
[----:B------:R-:W-:Y:S02]  /*08d0*/  LOP3.LUT R29, R5, 0xa, RZ, 0xfc, !PT ;  /* 0x0000000a051d7812 */ /* 0x000fe400078efcff */
[----:B------:R-:W-:Y:S02]  /*08e0*/  PRMT R11, R32, 0x3340, R11 ;  /* 0x00003340200b7816 */ /* 0x000fe4000000000b */
[----:B------:R-:W-:Y:S02]  /*08f0*/  SEL R27, RZ, 0x1, !P6 ;  /* 0x00000001ff1b7807 */ /* 0x000fe40007000000 */
[----:B------:R-:W-:-:S02]  /*0900*/  SEL R32, RZ, 0x1, !P5 ;  /* 0x00000001ff207807 */ /* 0x000fc40006800000 */
[----:B------:R-:W-:Y:S02]  /*0910*/  SHF.R.S32.HI R28, RZ, 0x1f, R29 ;  /* 0x0000001fff1c7819 */ /* 0x000fe4000001141d */
[----:B------:R-:W-:Y:S01]  /*0920*/  PRMT R32, R32, 0x3340, R27 ;  /* 0x0000334020207816 */ /* 0x000fe2000000001b */
[----:B------:R-:W-:Y:S01]  /*0930*/  UMOV UR4, 0x400 ;  /* 0x0000040000047882 */ /* 0x000fe20000000000 */
[----:B------:R-:W-:Y:S01]  /*0940*/  LEA.HI R28, R28, R29, RZ, 0x2 ;  /* 0x0000001d1c1c7211 */ /* 0x000fe200078f10ff */
[----:B------:R-:W-:Y:S01]  /*0950*/  FADD R27, R6, R20 ;  /* 0x00000014061b7221 */ /* 0x000fe20000000000 */
[----:B------:R-:W-:Y:S01]  /*0960*/  PRMT R10, R10, 0x5410, R33 ;  /* 0x000054100a0a7816 */ /* 0x000fe20000000021 */
[----:B-1----:R-:W-:Y:S01]  /*0970*/  UPRMT UR4, UR5, 0x654, UR4 ;  /* 0x0000065405047896 */ /* 0x002fe20008000004 */
[----:B------:R-:W-:Y:S02]  /*0980*/  PRMT R11, R32, 0x5410, R11 ;  /* 0x00005410200b7816 */ /* 0x000fe4000000000b */
[----:B------:R-:W-:-:S02]  /*0990*/  LOP3.LUT R20, R28, 0x7ffffffc, RZ, 0xc0, !PT ;  /* 0x7ffffffc1c147812 */ /* 0x000fc400078ec0ff */
[----:B------:R-:W-:Y:S01]  /*09a0*/  LOP3.LUT R32, R5, 0xe, RZ, 0xfc, !PT ;  /* 0x0000000e05207812 */ /* 0x000fe200078efcff */
[----:B------:R1:W-:Y:S01]  /*09b0*/  @!P1 STG.E.128 desc[UR6][R30.64], R8 ;  /* 0x000000081e009986 */ /* 0x0003e2000c101d06 */
[----:B------:R-:W-:Y:S01]  /*09c0*/  @!P5 FMUL R27, R27, 0.0099999997764825820923 ;  /* 0x3c23d70a1b1bd820 */ /* 0x000fe20000400000 */
[C---:B------:R-:W-:Y:S01]  /*09d0*/  ISETP.GE.AND P5, PT, R29.reuse, 0x10, PT ;  /* 0x000000101d00780c */ /* 0x040fe20003fa6270 */
[----:B------:R-:W-:Y:S01]  /*09e0*/  IMAD.IADD R33, R29, 0x1, -R20 ;  /* 0x000000011d217824 */ /* 0x000fe200078e0a14 */
[----:B------:R-:W-:-:S04]  /*09f0*/  SHF.R.S32.HI R29, RZ, 0x1f, R32 ;  /* 0x0000001fff1d7819 */ /* 0x000fc80000011420 */
[----:B------:R-:W-:Y:S01]  /*0a00*/  LEA.HI R20, R29, R32, RZ, 0x2 ;  /* 0x000000201d147211 */ /* 0x000fe200078f10ff */
[----:B-1----:R-:W-:Y:S01]  /*0a10*/  IMAD.SHL.U32 R8, R28, 0x4, RZ ;  /* 0x000000041c087824 */ /* 0x002fe200078e00ff */
[----:B------:R-:W-:-:S05]  /*0a20*/  LEA R28, R35, UR4, 0x2 ;  /* 0x00000004231c7c11 */ /* 0x000fca000f8e10ff */
[----:B------:R-:W-:Y:S04]  /*0a30*/  STS [R28], R7 ;  /* 0x000000071c007388 */ /* 0x000fe80000000800 */
[----:B------:R-:W-:Y:S01]  /*0a40*/  STS [R28+0x408], R24 ;  /* 0x000408181c007388 */ /* 0x000fe20000000800 */
[----:B------:R-:W-:Y:S01]  /*0a50*/  LOP3.LUT R29, R20, 0x7ffffffc, RZ, 0xc0, !PT ;  /* 0x7ffffffc141d7812 */ /* 0x000fe200078ec0ff */
[----:B------:R-:W-:Y:S01]  /*0a60*/  BAR.SYNC.DEFER_BLOCKING 0x0 ;  /* 0x0000000000007b1d */ /* 0x000fe20000010000 */
[----:B------:R-:W-:-:S03]  /*0a70*/  ISETP.GE.AND P1, PT, R32, 0x10, PT ;  /* 0x000000102000780c */ /* 0x000fc60003f26270 */
[----:B------:R-:W-:Y:S01]  /*0a80*/  IMAD.IADD R29, R32, 0x1, -R29 ;  /* 0x00000001201d7824 */ /* 0x000fe200078e0a1d */
[----:B------:R-:W-:Y:S01]  /*0a90*/  SHF.R.U32.HI R32, RZ, 0x4, R34 ;  /* 0x00000004ff207819 */ /* 0x000fe20000011622 */
[----:B------:R-:W-:-:S03]  /*0aa0*/  IMAD.SHL.U32 R34, R34, 0x8, RZ ;  /* 0x0000000822227824 */ /* 0x000fc600078e00ff */
[----:B------:R-:W-:Y:S02]  /*0ab0*/  LOP3.LUT R10, R32, 0x8, RZ, 0xc0, !PT ;  /* 0x00000008200a7812 */ /* 0x000fe400078ec0ff */
[----:B------:R-:W-:Y:S01]  /*0ac0*/  LOP3.LUT R9, R34, 0x7f8, RZ, 0xc0, !PT ;  /* 0x000007f822097812 */ /* 0x000fe200078ec0ff */
[----:B------:R-:W-:Y:S01]  /*0ad0*/  IMAD R11, R33, 0x2, R0 ;  /* 0x00000002210b7824 */ /* 0x000fe200078e0200 */
[----:B------:R-:W-:Y:S01]  /*0ae0*/  LOP3.LUT R8, R8, 0xfffffff0, RZ, 0xc0, !PT ;  /* 0xfffffff008087812 */ /* 0x000fe200078ec0ff */
[C---:B------:R-:W-:Y:S01]  /*0af0*/  FADD R31, R6.reuse, R22 ;  /* 0x00000016061f7221 */ /* 0x040fe20000000000 */
[----:B------:R-:W-:Y:S01]  /*0b00*/  IADD3 R10, R9, UR4, R10 ;  /* 0x00000004090a7c10 */ /* 0x000fe2000fffe00a */
[----:B------:R-:W-:Y:S01]  /*0b10*/  FADD R21, R6, R21 ;  /* 0x0000001506157221 */ /* 0x000fe20000000000 */
[----:B------:R-:W1:Y:S01]  /*0b20*/  LDC.64 R34, c[0x0][0x228] ;  /* 0x00008a00ff227b82 */ /* 0x000e620000000a00 */
[----:B------:R-:W-:Y:S02]  /*0b30*/  IMAD.IADD R11, R8, 0x1, R11 ;  /* 0x00000001080b7824 */ /* 0x000fe400078e020b */
[----:B------:R-:W2:Y:S05]  /*0b40*/  LDS.64 R8, [R10] ;  /* 0x000000000a087984 */ /* 0x000eaa0000000a00 */
[----:B------:R-:W-:Y:S06]  /*0b50*/  BAR.SYNC.DEFER_BLOCKING 0x0 ;  /* 0x0000000000007b1d */ /* 0x000fec0000010000 */
[----:B------:R-:W-:Y:S04]  /*0b60*/  STS [R28], R25 ;  /* 0x000000191c007388 */ /* 0x000fe80000000800 */
[----:B------:R3:W-:Y:S01]  /*0b70*/  STS [R28+0x408], R26 ;  /* 0x0004081a1c007388 */ /* 0x0007e20000000800 */
[----:B------:R-:W-:Y:S01]  /*0b80*/  FADD R33, R6, R23 ;  /* 0x0000001706217221 */ /* 0x000fe20000000000 */
[----:B------:R-:W-:Y:S06]  /*0b90*/  BAR.SYNC.DEFER_BLOCKING 0x0 ;  /* 0x0000000000007b1d */ /* 0x000fec0000010000 */
[----:B------:R-:W4:Y:S02]  /*0ba0*/  LDS.64 R6, [R10] ;  /* 0x000000000a067984 */ /* 0x000f240000000a00 */
[----:B------:R-:W-:Y:S01]  /*0bb0*/  BAR.SYNC.DEFER_BLOCKING 0x0 ;  /* 0x0000000000007b1d */ /* 0x000fe20000010000 */
[----:B------:R-:W-:-:S05]  /*0bc0*/  SHF.R.S32.HI R22, RZ, 0x1f, R5 ;  /* 0x0000001fff167819 */ /* 0x000fca0000011405 */
[----:B------:R-:W-:Y:S04]  /*0bd0*/  STS [R28], R16 ;  /* 0x000000101c007388 */ /* 0x000fe80000000800 */
[----:B------:R-:W-:Y:S01]  /*0be0*/  STS [R28+0x408], R17 ;  /* 0x000408111c007388 */ /* 0x000fe20000000800 */
[----:B------:R-:W-:Y:S01]  /*0bf0*/  BAR.SYNC.DEFER_BLOCKING 0x0 ;  /* 0x0000000000007b1d */ /* 0x000fe20000010000 */
[----:B------:R-:W-:-:S05]  /*0c00*/  LEA.HI R30, R22, R5, RZ, 0x2 ;  /* 0x00000005161e7211 */ /* 0x000fca00078f10ff */
[----:B------:R-:W5:Y:S02]  /*0c10*/  LDS.64 R22, [R10] ;  /* 0x000000000a167984 */ /* 0x000f640000000a00 */
[----:B------:R-:W-:Y:S06]  /*0c20*/  BAR.SYNC.DEFER_BLOCKING 0x0 ;  /* 0x0000000000007b1d */ /* 0x000fec0000010000 */
[----:B------:R-:W-:Y:S04]  /*0c30*/  STS [R28], R18 ;  /* 0x000000121c007388 */ /* 0x000fe80000000800 */
[----:B------:R1:W-:Y:S01]  /*0c40*/  STS [R28+0x408], R19 ;  /* 0x000408131c007388 */ /* 0x0003e20000000800 */
[----:B------:R-:W-:Y:S06]  /*0c50*/  BAR.SYNC.DEFER_BLOCKING 0x0 ;  /* 0x0000000000007b1d */ /* 0x000fec0000010000 */
[----:B------:R-:W1:Y:S02]  /*0c60*/  LDS.64 R24, [R10] ;  /* 0x000000000a187984 */ /* 0x000e640000000a00 */
[----:B------:R-:W-:Y:S06]  /*0c70*/  BAR.SYNC.DEFER_BLOCKING 0x0 ;  /* 0x0000000000007b1d */ /* 0x000fec0000010000 */
[----:B------:R-:W-:Y:S04]  /*0c80*/  STS [R28], R12 ;  /* 0x0000000c1c007388 */ /* 0x000fe80000000800 */
[----:B------:R-:W-:Y:S01]  /*0c90*/  STS [R28+0x408], R13 ;  /* 0x0004080d1c007388 */ /* 0x000fe20000000800 */
[----:B------:R-:W-:Y:S06]  /*0ca0*/  BAR.SYNC.DEFER_BLOCKING 0x0 ;  /* 0x0000000000007b1d */ /* 0x000fec0000010000 */
[----:B------:R-:W2:Y:S02]  /*0cb0*/  LDS.64 R16, [R10] ;  /* 0x000000000a107984 */ /* 0x000ea40000000a00 */
[----:B------:R-:W-:Y:S06]  /*0cc0*/  BAR.SYNC.DEFER_BLOCKING 0x0 ;  /* 0x0000000000007b1d */ /* 0x000fec0000010000 */
[----:B------:R-:W-:Y:S04]  /*0cd0*/  STS [R28], R14 ;  /* 0x0000000e1c007388 */ /* 0x000fe80000000800 */
[----:B------:R-:W-:Y:S01]  /*0ce0*/  STS [R28+0x408], R15 ;  /* 0x0004080f1c007388 */ /* 0x000fe20000000800 */
[----:B------:R-:W-:Y:S01]  /*0cf0*/  BAR.SYNC.DEFER_BLOCKING 0x0 ;  /* 0x0000000000007b1d */ /* 0x000fe20000010000 */
[----:B------:R-:W-:-:S05]  /*0d00*/  @!P6 FMUL R21, R21, 0.0099999997764825820923 ;  /* 0x3c23d70a1515e820 */ /* 0x000fca0000400000 */
[----:B------:R-:W2:Y:S02]  /*0d10*/  LDS.64 R12, [R10] ;  /* 0x000000000a0c7984 */ /* 0x000ea40000000a00 */
[----:B------:R-:W-:Y:S06]  /*0d20*/  BAR.SYNC.DEFER_BLOCKING 0x0 ;  /* 0x0000000000007b1d */ /* 0x000fec0000010000 */
[----:B------:R-:W-:Y:S04]  /*0d30*/  STS [R28], R27 ;  /* 0x0000001b1c007388 */ /* 0x000fe80000000800 */
[----:B------:R1:W-:Y:S01]  /*0d40*/  STS [R28+0x408], R21 ;  /* 0x000408151c007388 */ /* 0x0003e20000000800 */
[----:B------:R-:W-:Y:S01]  /*0d50*/  BAR.SYNC.DEFER_BLOCKING 0x0 ;  /* 0x0000000000007b1d */ /* 0x000fe20000010000 */
[----:B------:R-:W-:Y:S01]  /*0d60*/  @!P4 FMUL R31, R31, 0.0099999997764825820923 ;  /* 0x3c23d70a1f1fc820 */ /* 0x000fe20000400000 */
[----:B------:R-:W-:-:S04]  /*0d70*/  @!P3 FMUL R33, R33, 0.0099999997764825820923 ;  /* 0x3c23d70a2121b820 */ /* 0x000fc80000400000 */
[----:B------:R-:W4:Y:S02]  /*0d80*/  LDS.64 R14, [R10] ;  /* 0x000000000a0e7984 */ /* 0x000f240000000a00 */
[----:B------:R-:W-:Y:S01]  /*0d90*/  BAR.SYNC.DEFER_BLOCKING 0x0 ;  /* 0x0000000000007b1d */ /* 0x000fe20000010000 */
[C---:B---3--:R-:W-:Y:S01]  /*0da0*/  LOP3.LUT R26, R30.reuse, 0x7ffffffc, RZ, 0xc0, !PT ;  /* 0x7ffffffc1e1a7812 */ /* 0x048fe200078ec0ff */
[----:B------:R-:W-:-:S04]  /*0db0*/  IMAD.SHL.U32 R30, R30, 0x4, RZ ;  /* 0x000000041e1e7824 */ /* 0x000fc800078e00ff */
[C---:B------:R-:W-:Y:S01]  /*0dc0*/  IMAD.IADD R37, R5.reuse, 0x1, -R26 ;  /* 0x0000000105257824 */ /* 0x040fe200078e0a1a */
[----:B01----:R-:W-:Y:S02]  /*0dd0*/  LOP3.LUT R19, R30, 0xfffffff0, RZ, 0xc0, !PT ;  /* 0xfffffff01e137812 */ /* 0x003fe400078ec0ff */
[----:B------:R-:W-:Y:S01]  /*0de0*/  ISETP.GE.AND P6, PT, R5, 0x10, PT ;  /* 0x000000100500780c */ /* 0x000fe20003fc6270 */
[----:B------:R-:W-:Y:S01]  /*0df0*/  IMAD R26, R37, 0x2, R0 ;  /* 0x00000002251a7824 */ /* 0x000fe200078e0200 */
[----:B------:R-:W-:Y:S04]  /*0e00*/  STS [R28], R31 ;  /* 0x0000001f1c007388 */ /* 0x000fe80000000800 */
[----:B------:R-:W-:Y:S01]  /*0e10*/  STS [R28+0x408], R33 ;  /* 0x000408211c007388 */ /* 0x000fe20000000800 */
[----:B------:R-:W-:Y:S01]  /*0e20*/  IMAD.IADD R19, R19, 0x1, R26 ;  /* 0x0000000113137824 */ /* 0x000fe200078e021a */
[----:B------:R-:W-:-:S02]  /*0e30*/  SHF.R.S32.HI R30, RZ, 0x1b, R2 ;  /* 0x0000001bff1e7819 */ /* 0x000fc40000011402 */
[----:B------:R-:W-:Y:S01]  /*0e40*/  LOP3.LUT R2, R5, 0x4, RZ, 0xfc, !PT ;  /* 0x0000000405027812 */ /* 0x000fe200078efcff */
[----:B------:R-:W-:Y:S01]  /*0e50*/  IMAD.WIDE R18, R19, 0x4, R34 ;  /* 0x0000000413127825 */ /* 0x000fe200078e0222 */
[----:B------:R-:W-:Y:S01]  /*0e60*/  BAR.SYNC.DEFER_BLOCKING 0x0 ;  /* 0x0000000000007b1d */ /* 0x000fe20000010000 */
[----:B------:R-:W-:Y:S02]  /*0e70*/  SGXT R30, R30, 0x1 ;  /* 0x000000011e1e781a */ /* 0x000fe40000000200 */
[C---:B------:R-:W-:Y:S02]  /*0e80*/  LOP3.LUT R21, R5.reuse, 0x8, RZ, 0xfc, !PT ;  /* 0x0000000805157812 */ /* 0x040fe400078efcff */
[----:B------:R-:W-:Y:S02]  /*0e90*/  LOP3.LUT R5, R5, 0xc, RZ, 0xfc, !PT ;  /* 0x0000000c05057812 */ /* 0x000fe400078efcff */
[----:B------:R-:W-:Y:S02]  /*0ea0*/  ISETP.GE.AND P3, PT, R2, 0x10, PT ;  /* 0x000000100200780c */ /* 0x000fe40003f66270 */
[----:B------:R-:W-:-:S02]  /*0eb0*/  LEA.HI R2, R30, R2, RZ, 0x2 ;  /* 0x000000021e027211 */ /* 0x000fc400078f10ff */
[----:B------:R-:W-:Y:S02]  /*0ec0*/  ISETP.GE.AND P4, PT, R21, 0x10, PT ;  /* 0x000000101500780c */ /* 0x000fe40003f86270 */
[----:B------:R-:W-:Y:S01]  /*0ed0*/  LEA.HI R21, R30, R21, RZ, 0x2 ;  /* 0x000000151e157211 */ /* 0x000fe200078f10ff */
[----:B------:R-:W-:Y:S01]  /*0ee0*/  IMAD.SHL.U32 R2, R2, 0x4, RZ ;  /* 0x0000000402027824 */ /* 0x000fe200078e00ff */
[----:B--2---:R0:W-:Y:S01]  /*0ef0*/  @!P6 STG.E.64 desc[UR6][R18.64], R8 ;  /* 0x000000081200e986 */ /* 0x0041e2000c101b06 */
[----:B------:R-:W-:Y:S02]  /*0f00*/  ISETP.GE.AND P6, PT, R5, 0x10, PT ;  /* 0x000000100500780c */ /* 0x000fe40003fc6270 */
[----:B------:R-:W-:Y:S01]  /*0f10*/  LEA.HI R5, R30, R5, RZ, 0x2 ;  /* 0x000000051e057211 */ /* 0x000fe200078f10ff */
[----:B------:R-:W-:-:S05]  /*0f20*/  IMAD.SHL.U32 R21, R21, 0x4, RZ ;  /* 0x0000000415157824 */ /* 0x000fca00078e00ff */
[----:B------:R-:W-:Y:S01]  /*0f30*/  LOP3.LUT R21, R21, 0xfffffff0, RZ, 0xc0, !PT ;  /* 0xfffffff015157812 */ /* 0x000fe200078ec0ff */
[----:B0-----:R-:W-:Y:S01]  /*0f40*/  IMAD.SHL.U32 R8, R5, 0x4, RZ ;  /* 0x0000000405087824 */ /* 0x001fe200078e00ff */
[----:B------:R-:W-:-:S04]  /*0f50*/  LOP3.LUT R5, R2, 0xfffffff0, RZ, 0xc0, !PT ;  /* 0xfffffff002057812 */ /* 0x000fc800078ec0ff */
[----:B------:R-:W-:Y:S01]  /*0f60*/  LOP3.LUT R9, R8, 0xfffffff0, RZ, 0xc0, !PT ;  /* 0xfffffff008097812 */ /* 0x000fe200078ec0ff */
[--C-:B------:R-:W-:Y:S02]  /*0f70*/  IMAD.IADD R5, R5, 0x1, R26.reuse ;  /* 0x0000000105057824 */ /* 0x100fe400078e021a */
[--C-:B------:R-:W-:Y:S02]  /*0f80*/  IMAD.IADD R19, R21, 0x1, R26.reuse ;  /* 0x0000000115137824 */ /* 0x100fe400078e021a */
[----:B------:R-:W-:Y:S02]  /*0f90*/  IMAD.IADD R31, R9, 0x1, R26 ;  /* 0x00000001091f7824 */ /* 0x000fe400078e021a */
[----:B------:R-:W-:-:S04]  /*0fa0*/  IMAD.WIDE R8, R4, 0x4, R34 ;  /* 0x0000000404087825 */ /* 0x000fc800078e0222 */
[--C-:B------:R-:W-:Y:S01]  /*0fb0*/  IMAD.WIDE R4, R5, 0x4, R34.reuse ;  /* 0x0000000405047825 */ /* 0x100fe200078e0222 */
[----:B----4-:R0:W-:Y:S03]  /*0fc0*/  @!P0 STG.E.64 desc[UR6][R8.64], R6 ;  /* 0x0000000608008986 */ /* 0x0101e6000c101b06 */
[--C-:B------:R-:W-:Y:S01]  /*0fd0*/  IMAD.WIDE R2, R3, 0x4, R34.reuse ;  /* 0x0000000403027825 */ /* 0x100fe200078e0222 */
[----:B-----5:R0:W-:Y:S03]  /*0fe0*/  @!P3 STG.E.64 desc[UR6][R4.64], R22 ;  /* 0x000000160400b986 */ /* 0x0201e6000c101b06 */
[--C-:B------:R-:W-:Y:S01]  /*0ff0*/  IMAD.WIDE R18, R19, 0x4, R34.reuse ;  /* 0x0000000413127825 */ /* 0x100fe200078e0222 */
[----:B------:R0:W-:Y:S03]  /*1000*/  @!P2 STG.E.64 desc[UR6][R2.64], R24 ;  /* 0x000000180200a986 */ /* 0x0001e6000c101b06 */
[--C-:B------:R-:W-:Y:S01]  /*1010*/  IMAD.WIDE R26, R11, 0x4, R34.reuse ;  /* 0x000000040b1a7825 */ /* 0x100fe200078e0222 */
[----:B------:R0:W-:Y:S03]  /*1020*/  @!P4 STG.E.64 desc[UR6][R18.64], R16 ;  /* 0x000000101200c986 */ /* 0x0001e6000c101b06 */
[----:B------:R-:W-:Y:S01]  /*1030*/  IMAD.WIDE R30, R31, 0x4, R34 ;  /* 0x000000041f1e7825 */ /* 0x000fe200078e0222 */
[----:B------:R0:W-:Y:S04]  /*1040*/  @!P5 STG.E.64 desc[UR6][R26.64], R12 ;  /* 0x0000000c1a00d986 */ /* 0x0001e8000c101b06 */
[----:B------:R0:W-:Y:S02]  /*1050*/  @!P6 STG.E.64 desc[UR6][R30.64], R14 ;  /* 0x0000000e1e00e986 */ /* 0x0001e4000c101b06 */
[----:B0-----:R-:W-:Y:S05]  /*1060*/  @P1 EXIT ;  /* 0x000000000000194d */ /* 0x001fea0003800000 */
[----:B------:R-:W0:Y:S01]  /*1070*/  LDS.64 R10, [R10] ;  /* 0x000000000a0a7984 */ /* 0x000e220000000a00 */
[----:B------:R-:W-:Y:S02]  /*1080*/  IMAD.SHL.U32 R20, R20, 0x4, RZ ;  /* 0x0000000414147824 */ /* 0x000fe400078e00ff */
[----:B------:R-:W-:-:S03]  /*1090*/  IMAD R29, R29, 0x2, R0 ;  /* 0x000000021d1d7824 */ /* 0x000fc600078e0200 */
[----:B------:R-:W-:-:S05]  /*10a0*/  LOP3.LUT R20, R20, 0xfffffff0, RZ, 0xc0, !PT ;  /* 0xfffffff014147812 */ /* 0x000fca00078ec0ff */
[----:B------:R-:W-:-:S04]  /*10b0*/  IMAD.IADD R29, R20, 0x1, R29 ;  /* 0x00000001141d7824 */ /* 0x000fc800078e021d */
[----:B------:R-:W-:-:S05]  /*10c0*/  IMAD.WIDE R34, R29, 0x4, R34 ;  /* 0x000000041d227825 */ /* 0x000fca00078e0222 */
[----:B0-----:R-:W-:Y:S01]  /*10d0*/  STG.E.64 desc[UR6][R34.64], R10 ;  /* 0x0000000a22007986 */ /* 0x001fe2000c101b06 */
[----:B------:R-:W-:Y:S05]  /*10e0*/  EXIT ;  /* 0x000000000000794d */ /* 0x000fea0003800000 */
.L_x_0:
[----:B------:R-:W-:-:S00]  /*10f0*/  BRA `(.L_x_0) ;  /* 0xfffffffc00fc7947 */ /* 0x000fc0000383ffff */
[----:B------:R-:W-:-:S00]  /*1100*/  NOP ;  /* 0x0000000000007918 */ /* 0x000fc00000000000 */
[----:B------:R-:W-:-:S00]  /*1110*/  NOP ;  /* 0x0000000000007918 */ /* 0x000fc00000000000 */
[----:B------:R-:W-:-:S00]  /*1120*/  NOP ;  /* 0x0000000000007918 */ /* 0x000fc00000000000 */
[----:B------:R-:W-:-:S00]  /*1130*/  NOP ;  /* 0x0000000000007918 */ /* 0x000fc00000000000 */
[----:B------:R-:W-:-:S00]  /*1140*/  NOP ;  /* 0x0000000000007918 */ /* 0x000fc00000000000 */
[----:B------:R-:W-:-:S00]  /*1150*/  NOP ;  /* 0x0000000000007918 */ /* 0x000fc00000000000 */
[----:B------:R-:W-:-:S00]  /*1160*/  NOP ;  /* 0x0000000000007918 */ /* 0x000fc00000000000 */
[----:B------:R-:W-:-:S00]  /*1170*/  NOP ;  /* 0x0000000000007918 */ /* 0x000fc00000000000 */
.L_x_1:


//--------------------- .nv.shared.triton_poi_fused_convolution_leaky_relu_pixel_shuffle_9 --------------------------
	.section	.nv.shared.triton_poi_fused_convolution_leaky_relu_pixel_shuffle_9,"aw",@nobits
	.sectionflags	@""
	.align	16
	.zero		1024


//--------------------- .nv.constant0.triton_poi_fused_convolution_leaky_relu_pixel_shuffle_9 --------------------------
	.section	.nv.constant0.triton_poi_fused_convolution_leaky_relu_pixel_shuffle_9,"a",@progbits
	.sectionflags	@""
	.align	4
.nv.constant0.triton_poi_fused_convolution_leaky_relu_pixel_shuffle_9:
	.zero		568
